//
// Generated by NVIDIA NVVM Compiler
//
// Compiler Build ID: CL-36424714
// Cuda compilation tools, release 13.0, V13.0.88
// Based on NVVM 20.0.0
//

.version 9.0
.target sm_100
.address_size 64

	// .globl	_Z8KernelMMiiiPfS_S_
// _ZZ8KernelMMiiiPfS_S_E2sA has been demoted
// _ZZ8KernelMMiiiPfS_S_E2sB has been demoted

.visible .entry _Z8KernelMMiiiPfS_S_(
	.param .u32 _Z8KernelMMiiiPfS_S__param_0,
	.param .u32 _Z8KernelMMiiiPfS_S__param_1,
	.param .u32 _Z8KernelMMiiiPfS_S__param_2,
	.param .u64 .ptr .align 1 _Z8KernelMMiiiPfS_S__param_3,
	.param .u64 .ptr .align 1 _Z8KernelMMiiiPfS_S__param_4,
	.param .u64 .ptr .align 1 _Z8KernelMMiiiPfS_S__param_5
)
{
	.reg .pred 	%p<3>;
	.reg .b32 	%r<34>;
	.reg .b32 	%f<105>;
	.reg .b64 	%rd<13>;
	// demoted variable
	.shared .align 4 .b8 _ZZ8KernelMMiiiPfS_S_E2sA[4096];
	// demoted variable
	.shared .align 4 .b8 _ZZ8KernelMMiiiPfS_S_E2sB[4096];
	ld.param.u32 	%r18, [_Z8KernelMMiiiPfS_S__param_1];
	ld.param.u32 	%r19, [_Z8KernelMMiiiPfS_S__param_2];
	ld.param.u64 	%rd3, [_Z8KernelMMiiiPfS_S__param_3];
	ld.param.u64 	%rd4, [_Z8KernelMMiiiPfS_S__param_4];
	ld.param.u64 	%rd5, [_Z8KernelMMiiiPfS_S__param_5];
	mov.u32 	%r20, %ctaid.x;
	mov.u32 	%r21, %ctaid.y;
	mov.u32 	%r1, %tid.x;
	mov.u32 	%r2, %tid.y;
	shl.b32 	%r22, %r21, 5;
	add.s32 	%r3, %r22, %r2;
	shl.b32 	%r4, %r20, 5;
	setp.lt.s32 	%p1, %r19, 1;
	mov.f32 	%f104, 0f00000000;
	@%p1 bra 	$L__BB0_3;
	shl.b32 	%r24, %r2, 7;
	mov.u32 	%r25, _ZZ8KernelMMiiiPfS_S_E2sA;
	add.s32 	%r5, %r25, %r24;
	shl.b32 	%r26, %r1, 2;
	add.s32 	%r6, %r5, %r26;
	mov.u32 	%r27, _ZZ8KernelMMiiiPfS_S_E2sB;
	add.s32 	%r8, %r27, %r26;
	add.s32 	%r7, %r8, %r24;
	mad.lo.s32 	%r28, %r2, %r18, %r1;
	add.s32 	%r32, %r28, %r4;
	shl.b32 	%r10, %r18, 5;
	mad.lo.s32 	%r31, %r19, %r3, %r1;
	cvta.to.global.u64 	%rd1, %rd3;
	cvta.to.global.u64 	%rd2, %rd4;
	mov.f32 	%f104, 0f00000000;
	mov.b32 	%r33, 0;
$L__BB0_2:
	mul.wide.s32 	%rd6, %r31, 4;
	add.s64 	%rd7, %rd1, %rd6;
	ld.global.f32 	%f6, [%rd7];
	st.shared.f32 	[%r6], %f6;
	mul.wide.s32 	%rd8, %r32, 4;
	add.s64 	%rd9, %rd2, %rd8;
	ld.global.f32 	%f7, [%rd9];
	st.shared.f32 	[%r7], %f7;
	bar.sync 	0;
	ld.shared.f32 	%f8, [%r5];
	ld.shared.f32 	%f9, [%r8];
	fma.rn.f32 	%f10, %f8, %f9, %f104;
	ld.shared.f32 	%f11, [%r5+4];
	ld.shared.f32 	%f12, [%r8+128];
	fma.rn.f32 	%f13, %f11, %f12, %f10;
	ld.shared.f32 	%f14, [%r5+8];
	ld.shared.f32 	%f15, [%r8+256];
	fma.rn.f32 	%f16, %f14, %f15, %f13;
	ld.shared.f32 	%f17, [%r5+12];
	ld.shared.f32 	%f18, [%r8+384];
	fma.rn.f32 	%f19, %f17, %f18, %f16;
	ld.shared.f32 	%f20, [%r5+16];
	ld.shared.f32 	%f21, [%r8+512];
	fma.rn.f32 	%f22, %f20, %f21, %f19;
	ld.shared.f32 	%f23, [%r5+20];
	ld.shared.f32 	%f24, [%r8+640];
	fma.rn.f32 	%f25, %f23, %f24, %f22;
	ld.shared.f32 	%f26, [%r5+24];
	ld.shared.f32 	%f27, [%r8+768];
	fma.rn.f32 	%f28, %f26, %f27, %f25;
	ld.shared.f32 	%f29, [%r5+28];
	ld.shared.f32 	%f30, [%r8+896];
	fma.rn.f32 	%f31, %f29, %f30, %f28;
	ld.shared.f32 	%f32, [%r5+32];
	ld.shared.f32 	%f33, [%r8+1024];
	fma.rn.f32 	%f34, %f32, %f33, %f31;
	ld.shared.f32 	%f35, [%r5+36];
	ld.shared.f32 	%f36, [%r8+1152];
	fma.rn.f32 	%f37, %f35, %f36, %f34;
	ld.shared.f32 	%f38, [%r5+40];
	ld.shared.f32 	%f39, [%r8+1280];
	fma.rn.f32 	%f40, %f38, %f39, %f37;
	ld.shared.f32 	%f41, [%r5+44];
	ld.shared.f32 	%f42, [%r8+1408];
	fma.rn.f32 	%f43, %f41, %f42, %f40;
	ld.shared.f32 	%f44, [%r5+48];
	ld.shared.f32 	%f45, [%r8+1536];
	fma.rn.f32 	%f46, %f44, %f45, %f43;
	ld.shared.f32 	%f47, [%r5+52];
	ld.shared.f32 	%f48, [%r8+1664];
	fma.rn.f32 	%f49, %f47, %f48, %f46;
	ld.shared.f32 	%f50, [%r5+56];
	ld.shared.f32 	%f51, [%r8+1792];
	fma.rn.f32 	%f52, %f50, %f51, %f49;
	ld.shared.f32 	%f53, [%r5+60];
	ld.shared.f32 	%f54, [%r8+1920];
	fma.rn.f32 	%f55, %f53, %f54, %f52;
	ld.shared.f32 	%f56, [%r5+64];
	ld.shared.f32 	%f57, [%r8+2048];
	fma.rn.f32 	%f58, %f56, %f57, %f55;
	ld.shared.f32 	%f59, [%r5+68];
	ld.shared.f32 	%f60, [%r8+2176];
	fma.rn.f32 	%f61, %f59, %f60, %f58;
	ld.shared.f32 	%f62, [%r5+72];
	ld.shared.f32 	%f63, [%r8+2304];
	fma.rn.f32 	%f64, %f62, %f63, %f61;
	ld.shared.f32 	%f65, [%r5+76];
	ld.shared.f32 	%f66, [%r8+2432];
	fma.rn.f32 	%f67, %f65, %f66, %f64;
	ld.shared.f32 	%f68, [%r5+80];
	ld.shared.f32 	%f69, [%r8+2560];
	fma.rn.f32 	%f70, %f68, %f69, %f67;
	ld.shared.f32 	%f71, [%r5+84];
	ld.shared.f32 	%f72, [%r8+2688];
	fma.rn.f32 	%f73, %f71, %f72, %f70;
	ld.shared.f32 	%f74, [%r5+88];
	ld.shared.f32 	%f75, [%r8+2816];
	fma.rn.f32 	%f76, %f74, %f75, %f73;
	ld.shared.f32 	%f77, [%r5+92];
	ld.shared.f32 	%f78, [%r8+2944];
	fma.rn.f32 	%f79, %f77, %f78, %f76;
	ld.shared.f32 	%f80, [%r5+96];
	ld.shared.f32 	%f81, [%r8+3072];
	fma.rn.f32 	%f82, %f80, %f81, %f79;
	ld.shared.f32 	%f83, [%r5+100];
	ld.shared.f32 	%f84, [%r8+3200];
	fma.rn.f32 	%f85, %f83, %f84, %f82;
	ld.shared.f32 	%f86, [%r5+104];
	ld.shared.f32 	%f87, [%r8+3328];
	fma.rn.f32 	%f88, %f86, %f87, %f85;
	ld.shared.f32 	%f89, [%r5+108];
	ld.shared.f32 	%f90, [%r8+3456];
	fma.rn.f32 	%f91, %f89, %f90, %f88;
	ld.shared.f32 	%f92, [%r5+112];
	ld.shared.f32 	%f93, [%r8+3584];
	fma.rn.f32 	%f94, %f92, %f93, %f91;
	ld.shared.f32 	%f95, [%r5+116];
	ld.shared.f32 	%f96, [%r8+3712];
	fma.rn.f32 	%f97, %f95, %f96, %f94;
	ld.shared.f32 	%f98, [%r5+120];
	ld.shared.f32 	%f99, [%r8+3840];
	fma.rn.f32 	%f100, %f98, %f99, %f97;
	ld.shared.f32 	%f101, [%r5+124];
	ld.shared.f32 	%f102, [%r8+3968];
	fma.rn.f32 	%f104, %f101, %f102, %f100;
	bar.sync 	0;
	add.s32 	%r33, %r33, 32;
	add.s32 	%r32, %r32, %r10;
	add.s32 	%r31, %r31, 32;
	setp.lt.s32 	%p2, %r33, %r19;
	@%p2 bra 	$L__BB0_2;
$L__BB0_3:
	cvta.to.global.u64 	%rd10, %rd5;
	add.s32 	%r29, %r4, %r1;
	mad.lo.s32 	%r30, %r18, %r3, %r29;
	mul.wide.s32 	%rd11, %r30, 4;
	add.s64 	%rd12, %rd10, %rd11;
	st.global.f32 	[%rd12], %f104;
	ret;

}


// ===== COMPILED SASS (sm_100) =====

	.target	sm_100

	.elftype	@"ET_EXEC"


//--------------------- .note.nv.tkinfo           --------------------------
	.section	.note.nv.tkinfo,"",@"SHT_NOTE"
	.sectionflags	@"SHF_NOTE_NV_TKINFO"
	.tkinfo
        /*0018*/ 	.word	0x00000002
        /*0030*/ 	.string	""
        /*0030*/ 	.string	"ptxas"
        /*0030*/ 	.string	"Cuda compilation tools, release 13.0, V13.0.88"
        /*0030*/ 	.string	"Build cuda_13.0.r13.0/compiler.36424714_0"
        /*0030*/ 	.string	"-arch sm_100 -m 64 "



//--------------------- .note.nv.cuinfo           --------------------------
	.section	.note.nv.cuinfo,"",@"SHT_NOTE"
	.sectionflags	@"SHF_NOTE_NV_CUINFO"
        /*0018*/ 	.short	0x0002
        /*001a*/ 	.short	0x0064
        /*001c*/ 	.short	0x0082
	.zero		2


//--------------------- .nv.info                  --------------------------
	.section	.nv.info,"",@"SHT_CUDA_INFO"
	.align	4


	//----- nvinfo : EIATTR_REGCOUNT
	.align		4
        /*0000*/ 	.byte	0x04, 0x2f
        /*0002*/ 	.short	(.L_1 - .L_0)
	.align		4
.L_0:
        /*0004*/ 	.word	index@(_Z8KernelMMiiiPfS_S_)
        /*0008*/ 	.word	0x0000001f


	//----- nvinfo : EIATTR_FRAME_SIZE
	.align		4
.L_1:
        /*000c*/ 	.byte	0x04, 0x11
        /*000e*/ 	.short	(.L_3 - .L_2)
	.align		4
.L_2:
        /*0010*/ 	.word	index@(_Z8KernelMMiiiPfS_S_)
        /*0014*/ 	.word	0x00000000


	//----- nvinfo : EIATTR_MIN_STACK_SIZE
	.align		4
.L_3:
        /*0018*/ 	.byte	0x04, 0x12
        /*001a*/ 	.short	(.L_5 - .L_4)
	.align		4
.L_4:
        /*001c*/ 	.word	index@(_Z8KernelMMiiiPfS_S_)
        /*0020*/ 	.word	0x00000000
.L_5:


//--------------------- .nv.compat                --------------------------
	.section	.nv.compat,"",@"SHT_CUDA_COMPAT_INFO"
	.align	4
        /*0000*/ 	.byte	0x02, 0x09, 0x00, 0x00, 0x02, 0x02, 0x01, 0x00, 0x02, 0x05, 0x05, 0x00, 0x03, 0x07, 0x01, 0x01
        /*0010*/ 	.byte	0x02, 0x03, 0x00, 0x00, 0x02, 0x06, 0x01, 0x00, 0x04, 0x0b, 0x08, 0x00, 0x09, 0x00, 0x00, 0x00
        /*0020*/ 	.byte	0x00, 0x00, 0x00, 0x00


//--------------------- .nv.info._Z8KernelMMiiiPfS_S_ --------------------------
	.section	.nv.info._Z8KernelMMiiiPfS_S_,"",@"SHT_CUDA_INFO"
	.sectionflags	@""
	.align	4


	//----- nvinfo : EIATTR_CUDA_API_VERSION
	.align		4
        /*0000*/ 	.byte	0x04, 0x37
        /*0002*/ 	.short	(.L_7 - .L_6)
.L_6:
        /*0004*/ 	.word	0x00000082


	//----- nvinfo : EIATTR_KPARAM_INFO
	.align		4
.L_7:
        /*0008*/ 	.byte	0x04, 0x17
        /*000a*/ 	.short	(.L_9 - .L_8)
.L_8:
        /*000c*/ 	.word	0x00000000
        /*0010*/ 	.short	0x0005
        /*0012*/ 	.short	0x0020
        /*0014*/ 	.byte	0x00, 0xf5, 0x21, 0x00


	//----- nvinfo : EIATTR_KPARAM_INFO
	.align		4
.L_9:
        /*0018*/ 	.byte	0x04, 0x17
        /*001a*/ 	.short	(.L_11 - .L_10)
.L_10:
        /*001c*/ 	.word	0x00000000
        /*0020*/ 	.short	0x0004
        /*0022*/ 	.short	0x0018
        /*0024*/ 	.byte	0x00, 0xf5, 0x21, 0x00


	//----- nvinfo : EIATTR_KPARAM_INFO
	.align		4
.L_11:
        /*0028*/ 	.byte	0x04, 0x17
        /*002a*/ 	.short	(.L_13 - .L_12)
.L_12:
        /*002c*/ 	.word	0x00000000
        /*0030*/ 	.short	0x0003
        /*0032*/ 	.short	0x0010
        /*0034*/ 	.byte	0x00, 0xf5, 0x21, 0x00


	//----- nvinfo : EIATTR_KPARAM_INFO
	.align		4
.L_13:
        /*0038*/ 	.byte	0x04, 0x17
        /*003a*/ 	.short	(.L_15 - .L_14)
.L_14:
        /*003c*/ 	.word	0x00000000
        /*0040*/ 	.short	0x0002
        /*0042*/ 	.short	0x0008
        /*0044*/ 	.byte	0x00, 0xf0, 0x11, 0x00


	//----- nvinfo : EIATTR_KPARAM_INFO
	.align		4
.L_15:
        /*0048*/ 	.byte	0x04, 0x17
        /*004a*/ 	.short	(.L_17 - .L_16)
.L_16:
        /*004c*/ 	.word	0x00000000
        /*0050*/ 	.short	0x0001
        /*0052*/ 	.short	0x0004
        /*0054*/ 	.byte	0x00, 0xf0, 0x11, 0x00


	//----- nvinfo : EIATTR_KPARAM_INFO
	.align		4
.L_17:
        /*0058*/ 	.byte	0x04, 0x17
        /*005a*/ 	.short	(.L_19 - .L_18)
.L_18:
        /*005c*/ 	.word	0x00000000
        /*0060*/ 	.short	0x0000
        /*0062*/ 	.short	0x0000
        /*0064*/ 	.byte	0x00, 0xf0, 0x11, 0x00


	//----- nvinfo : EIATTR_SPARSE_MMA_MASK
	.align		4
.L_19:
        /*0068*/ 	.byte	0x03, 0x50
        /*006a*/ 	.short	0x0000


	//----- nvinfo : EIATTR_MAXREG_COUNT
	.align		4
        /*006c*/ 	.byte	0x03, 0x1b
        /*006e*/ 	.short	0x00ff


	//----- nvinfo : EIATTR_NUM_BARRIERS
	.align		4
        /*0070*/ 	.byte	0x02, 0x4c
        /*0072*/ 	.byte	0x01
	.zero		1


	//----- nvinfo : EIATTR_MERCURY_ISA_VERSION
	.align		4
        /*0074*/ 	.byte	0x03, 0x5f
        /*0076*/ 	.short	0x0101


	//----- nvinfo : EIATTR_VRC_CTA_INIT_COUNT
	.align		4
        /*0078*/ 	.byte	0x02, 0x4a
	.zero		1
	.zero		1


	//----- nvinfo : EIATTR_EXIT_INSTR_OFFSETS
	.align		4
        /*007c*/ 	.byte	0x04, 0x1c
        /*007e*/ 	.short	(.L_21 - .L_20)


	//   ....[0]....
.L_20:
        /*0080*/ 	.word	0x00000770


	//----- nvinfo : EIATTR_CBANK_PARAM_SIZE
	.align		4
.L_21:
        /*0084*/ 	.byte	0x03, 0x19
        /*0086*/ 	.short	0x0028


	//----- nvinfo : EIATTR_PARAM_CBANK
	.align		4
        /*0088*/ 	.byte	0x04, 0x0a
        /*008a*/ 	.short	(.L_23 - .L_22)
	.align		4
.L_22:
        /*008c*/ 	.word	index@(.nv.constant0._Z8KernelMMiiiPfS_S_)
        /*0090*/ 	.short	0x0380
        /*0092*/ 	.short	0x0028


	//----- nvinfo : EIATTR_SW_WAR
	.align		4
.L_23:
        /*0094*/ 	.byte	0x04, 0x36
        /*0096*/ 	.short	(.L_25 - .L_24)
.L_24:
        /*0098*/ 	.word	0x00000008
.L_25:


//--------------------- .nv.callgraph             --------------------------
	.section	.nv.callgraph,"",@"SHT_CUDA_CALLGRAPH"
	.align	4
	.sectionentsize	8
	.align		4
        /*0000*/ 	.word	0x00000000
	.align		4
        /*0004*/ 	.word	0xffffffff
	.align		4
        /*0008*/ 	.word	0x00000000
	.align		4
        /*000c*/ 	.word	0xfffffffe
	.align		4
        /*0010*/ 	.word	0x00000000
	.align		4
        /*0014*/ 	.word	0xfffffffd
	.align		4
        /*0018*/ 	.word	0x00000000
	.align		4
        /*001c*/ 	.word	0xfffffffc


//--------------------- .text._Z8KernelMMiiiPfS_S_ --------------------------
	.section	.text._Z8KernelMMiiiPfS_S_,"ax",@progbits
	.align	128
        .global         _Z8KernelMMiiiPfS_S_
        .type           _Z8KernelMMiiiPfS_S_,@function
        .size           _Z8KernelMMiiiPfS_S_,(.L_x_3 - _Z8KernelMMiiiPfS_S_)
        .other          _Z8KernelMMiiiPfS_S_,@"STO_CUDA_ENTRY STV_DEFAULT"
_Z8KernelMMiiiPfS_S_:
.text._Z8KernelMMiiiPfS_S_:
[----:B------:R-:W-:Y:S01]  /*0000*/  LDC R1, c[0x0][0x37c] ;  /* 0x0000df00ff017b82 */ /* 0x000fe20000000800 */
[----:B------:R-:W0:Y:S01]  /*0010*/  S2R R20, SR_CTAID.Y ;  /* 0x0000000000147919 */ /* 0x000e220000002600 */
[----:B------:R-:W1:Y:S01]  /*0020*/  LDCU UR7, c[0x0][0x388] ;  /* 0x00007100ff0777ac */ /* 0x000e620008000800 */
[----:B------:R-:W-:Y:S01]  /*0030*/  HFMA2 R17, -RZ, RZ, 0, 0 ;  /* 0x00000000ff117431 */ /* 0x000fe200000001ff */
[----:B------:R-:W0:Y:S01]  /*0040*/  S2R R6, SR_TID.Y ;  /* 0x0000000000067919 */ /* 0x000e220000002200 */
[----:B------:R-:W2:Y:S01]  /*0050*/  LDCU.64 UR8, c[0x0][0x358] ;  /* 0x00006b00ff0877ac */ /* 0x000ea20008000a00 */
[----:B------:R-:W3:Y:S01]  /*0060*/  S2R R0, SR_CTAID.X ;  /* 0x0000000000007919 */ /* 0x000ee20000002500 */
[----:B------:R-:W4:Y:S01]  /*0070*/  S2R R3, SR_TID.X ;  /* 0x0000000000037919 */ /* 0x000f220000002100 */
[----:B-1----:R-:W-:Y:S01]  /*0080*/  UISETP.GE.AND UP0, UPT, UR7, 0x1, UPT ;  /* 0x000000010700788c */ /* 0x002fe2000bf06270 */
[----:B0-----:R-:W-:-:S08]  /*0090*/  LEA R20, R20, R6, 0x5 ;  /* 0x0000000614147211 */ /* 0x001fd000078e28ff */
[----:B--2---:R-:W-:Y:S05]  /*00a0*/  BRA.U !UP0, `(.L_x_0) ;  /* 0x0000000508987547 */ /* 0x004fea000b800000 */
[----:B------:R-:W0:Y:S01]  /*00b0*/  S2UR UR6, SR_CgaCtaId ;  /* 0x00000000000679c3 */ /* 0x000e220000008800 */
[----:B------:R-:W-:Y:S01]  /*00c0*/  UMOV UR4, 0x400 ;  /* 0x0000040000047882 */ /* 0x000fe20000000000 */
[----:B----4-:R-:W-:Y:S01]  /*00d0*/  IMAD R2, R20, UR7, R3 ;  /* 0x0000000714027c24 */ /* 0x010fe2000f8e0203 */
[----:B------:R-:W-:Y:S01]  /*00e0*/  UIADD3 UR5, UPT, UPT, UR4, 0x1000, URZ ;  /* 0x0000100004057890 */ /* 0x000fe2000fffe0ff */
[----:B------:R-:W-:-:S04]  /*00f0*/  MOV R17, RZ ;  /* 0x000000ff00117202 */ /* 0x000fc80000000f00 */
[----:B------:R-:W1:Y:S08]  /*0100*/  LDC R4, c[0x0][0x384] ;  /* 0x0000e100ff047b82 */ /* 0x000e700000000800 */
[----:B------:R-:W2:Y:S08]  /*0110*/  LDC.64 R24, c[0x0][0x390] ;  /* 0x0000e400ff187b82 */ /* 0x000eb00000000a00 */
[----:B------:R-:W4:Y:S01]  /*0120*/  LDC.64 R22, c[0x0][0x398] ;  /* 0x0000e600ff167b82 */ /* 0x000f220000000a00 */
[----:B0-----:R-:W-:-:S02]  /*0130*/  ULEA UR4, UR6, UR4, 0x18 ;  /* 0x0000000406047291 */ /* 0x001fc4000f8ec0ff */
[----:B------:R-:W-:-:S04]  /*0140*/  ULEA UR5, UR6, UR5, 0x18 ;  /* 0x0000000506057291 */ /* 0x000fc8000f8ec0ff */
[C---:B------:R-:W-:Y:S01]  /*0150*/  LEA R18, R6.reuse, UR4, 0x7 ;  /* 0x0000000406127c11 */ /* 0x040fe2000f8e38ff */
[----:B-1----:R-:W-:Y:S01]  /*0160*/  IMAD R5, R6, R4, R3 ;  /* 0x0000000406057224 */ /* 0x002fe200078e0203 */
[C---:B------:R-:W-:Y:S01]  /*0170*/  LEA R7, R3.reuse, UR5, 0x2 ;  /* 0x0000000503077c11 */ /* 0x040fe2000f8e10ff */
[----:B------:R-:W-:Y:S01]  /*0180*/  UMOV UR4, URZ ;  /* 0x000000ff00047c82 */ /* 0x000fe20008000000 */
[----:B------:R-:W-:Y:S02]  /*0190*/  LEA R16, R3, R18, 0x2 ;  /* 0x0000001203107211 */ /* 0x000fe400078e10ff */
[----:B---3--:R-:W-:Y:S02]  /*01a0*/  LEA R5, R0, R5, 0x5 ;  /* 0x0000000500057211 */ /* 0x008fe400078e28ff */
[----:B------:R-:W-:-:S07]  /*01b0*/  LEA R6, R6, R7, 0x7 ;  /* 0x0000000706067211 */ /* 0x000fce00078e38ff */
.L_x_1:
[----:B--2---:R-:W-:-:S04]  /*01c0*/  IMAD.WIDE R8, R2, 0x4, R24 ;  /* 0x0000000402087825 */ /* 0x004fc800078e0218 */
[----:B----4-:R-:W-:Y:S02]  /*01d0*/  IMAD.WIDE R10, R5, 0x4, R22 ;  /* 0x00000004050a7825 */ /* 0x010fe400078e0216 */
[----:B------:R-:W2:Y:S04]  /*01e0*/  LDG.E R9, desc[UR8][R8.64] ;  /* 0x0000000808097981 */ /* 0x000ea8000c1e1900 */
[----:B------:R-:W3:Y:S01]  /*01f0*/  LDG.E R21, desc[UR8][R10.64] ;  /* 0x000000080a157981 */ /* 0x000ee2000c1e1900 */
[----:B------:R-:W-:Y:S01]  /*0200*/  UIADD3 UR4, UPT, UPT, UR4, 0x20, URZ ;  /* 0x0000002004047890 */ /* 0x000fe2000fffe0ff */
[----:B------:R-:W-:Y:S02]  /*0210*/  IADD3 R2, PT, PT, R2, 0x20, RZ ;  /* 0x0000002002027810 */ /* 0x000fe40007ffe0ff */
[----:B------:R-:W-:Y:S01]  /*0220*/  LEA R5, R4, R5, 0x5 ;  /* 0x0000000504057211 */ /* 0x000fe200078e28ff */
[----:B------:R-:W-:Y:S01]  /*0230*/  UISETP.GE.AND UP0, UPT, UR4, UR7, UPT ;  /* 0x000000070400728c */ /* 0x000fe2000bf06270 */
[----:B--2---:R-:W-:Y:S04]  /*0240*/  STS [R16], R9 ;  /* 0x0000000910007388 */ /* 0x004fe80000000800 */
[----:B---3--:R-:W-:Y:S01]  /*0250*/  STS [R6], R21 ;  /* 0x0000001506007388 */ /* 0x008fe20000000800 */
[----:B------:R-:W-:Y:S06]  /*0260*/  BAR.SYNC.DEFER_BLOCKING 0x0 ;  /* 0x0000000000007b1d */ /* 0x000fec0000010000 */
[----:B------:R-:W-:Y:S04]  /*0270*/  LDS R26, [R7] ;  /* 0x00000000071a7984 */ /* 0x000fe80000000800 */
[----:B------:R-:W0:Y:S04]  /*0280*/  LDS.128 R12, [R18] ;  /* 0x00000000120c7984 */ /* 0x000e280000000c00 */
[----:B------:R-:W1:Y:S04]  /*0290*/  LDS R27, [R7+0x80] ;  /* 0x00008000071b7984 */ /* 0x000e680000000800 */
[----:B------:R-:W2:Y:S04]  /*02a0*/  LDS R19, [R7+0x100] ;  /* 0x0001000007137984 */ /* 0x000ea80000000800 */
[----:B------:R-:W-:Y:S01]  /*02b0*/  LDS.128 R8, [R18+0x10] ;  /* 0x0000100012087984 */ /* 0x000fe20000000c00 */
[----:B0-----:R-:W-:-:S03]  /*02c0*/  FFMA R12, R12, R26, R17 ;  /* 0x0000001a0c0c7223 */ /* 0x001fc60000000011 */
[----:B------:R-:W0:Y:S01]  /*02d0*/  LDS R17, [R7+0x180] ;  /* 0x0001800007117984 */ /* 0x000e220000000800 */
[----:B-1----:R-:W-:-:S03]  /*02e0*/  FFMA R26, R27, R13, R12 ;  /* 0x0000000d1b1a7223 */ /* 0x002fc6000000000c */
[----:B------:R-:W1:Y:S01]  /*02f0*/  LDS R13, [R7+0x200] ;  /* 0x00020000070d7984 */ /* 0x000e620000000800 */
[----:B--2---:R-:W-:-:S03]  /*0300*/  FFMA R14, R19, R14, R26 ;  /* 0x0000000e130e7223 */ /* 0x004fc6000000001a */
[----:B------:R-:W2:Y:S04]  /*0310*/  LDS R12, [R7+0x280] ;  /* 0x00028000070c7984 */ /* 0x000ea80000000800 */
[----:B------:R-:W-:Y:S01]  /*0320*/  LDS R19, [R7+0x380] ;  /* 0x0003800007137984 */ /* 0x000fe20000000800 */
[----:B0-----:R-:W-:-:S03]  /*0330*/  FFMA R15, R17, R15, R14 ;  /* 0x0000000f110f7223 */ /* 0x001fc6000000000e */
[----:B------:R-:W0:Y:S01]  /*0340*/  LDS R17, [R7+0x300] ;  /* 0x0003000007117984 */ /* 0x000e220000000800 */
[----:B-1----:R-:W-:-:S03]  /*0350*/  FFMA R13, R8, R13, R15 ;  /* 0x0000000d080d7223 */ /* 0x002fc6000000000f */
[----:B------:R-:W-:Y:S01]  /*0360*/  LDS R8, [R7+0x480] ;  /* 0x0004800007087984 */ /* 0x000fe20000000800 */
[----:B--2---:R-:W-:-:S03]  /*0370*/  FFMA R26, R12, R9, R13 ;  /* 0x000000090c1a7223 */ /* 0x004fc6000000000d */
[----:B------:R-:W-:Y:S04]  /*0380*/  LDS R9, [R7+0x400] ;  /* 0x0004000007097984 */ /* 0x000fe80000000800 */
[----:B------:R-:W1:Y:S01]  /*0390*/  LDS.128 R12, [R18+0x20] ;  /* 0x00002000120c7984 */ /* 0x000e620000000c00 */
[----:B0-----:R-:W-:-:S03]  /*03a0*/  FFMA R10, R17, R10, R26 ;  /* 0x0000000a110a7223 */ /* 0x001fc6000000001a */
[----:B------:R-:W0:Y:S01]  /*03b0*/  LDS R17, [R7+0x500] ;  /* 0x0005000007117984 */ /* 0x000e220000000800 */
[----:B------:R-:W-:-:S03]  /*03c0*/  FFMA R11, R19, R11, R10 ;  /* 0x0000000b130b7223 */ /* 0x000fc6000000000a */
[----:B------:R-:W2:Y:S01]  /*03d0*/  LDS R19, [R7+0x580] ;  /* 0x0005800007137984 */ /* 0x000ea20000000800 */
[----:B-1----:R-:W-:-:S03]  /*03e0*/  FFMA R9, R12, R9, R11 ;  /* 0x000000090c097223 */ /* 0x002fc6000000000b */
[----:B------:R-:W-:Y:S01]  /*03f0*/  LDS R12, [R7+0x680] ;  /* 0x00068000070c7984 */ /* 0x000fe20000000800 */
[----:B------:R-:W-:-:S03]  /*0400*/  FFMA R26, R8, R13, R9 ;  /* 0x0000000d081a7223 */ /* 0x000fc60000000009 */
[----:B------:R-:W-:Y:S04]  /*0410*/  LDS R13, [R7+0x600] ;  /* 0x00060000070d7984 */ /* 0x000fe80000000800 */
[----:B------:R-:W1:Y:S01]  /*0420*/  LDS.128 R8, [R18+0x30] ;  /* 0x0000300012087984 */ /* 0x000e620000000c00 */
[----:B0-----:R-:W-:-:S03]  /*0430*/  FFMA R14, R17, R14, R26 ;  /* 0x0000000e110e7223 */ /* 0x001fc6000000001a */
[----:B------:R-:W0:Y:S01]  /*0440*/  LDS R17, [R7+0x700] ;  /* 0x0007000007117984 */ /* 0x000e220000000800 */
[----:B--2---:R-:W-:-:S03]  /*0450*/  FFMA R15, R19, R15, R14 ;  /* 0x0000000f130f7223 */ /* 0x004fc6000000000e */
        /* <DEDUP_REMOVED lines=16> */
[----:B------:R-:W-:Y:S01]  /*0560*/  LDS R26, [R7+0xc80] ;  /* 0x000c8000071a7984 */ /* 0x000fe20000000800 */
[----:B--2---:R-:W-:-:S03]  /*0570*/  FFMA R15, R19, R15, R14 ;  /* 0x0000000f130f7223 */ /* 0x004fc6000000000e */
[----:B------:R-:W0:Y:S04]  /*0580*/  LDS R19, [R7+0xb00] ;  /* 0x000b000007137984 */ /* 0x000e280000000800 */
[----:B------:R-:W-:Y:S01]  /*0590*/  LDS R17, [R7+0xd00] ;  /* 0x000d000007117984 */ /* 0x000fe20000000800 */
[----:B-1----:R-:W-:-:S03]  /*05a0*/  FFMA R13, R8, R13, R15 ;  /* 0x0000000d080d7223 */ /* 0x002fc6000000000f */
[----:B------:R-:W1:Y:S01]  /*05b0*/  LDS R8, [R7+0xb80] ;  /* 0x000b800007087984 */ /* 0x000e620000000800 */
[----:B------:R-:W-:-:S03]  /*05c0*/  FFMA R28, R12, R9, R13 ;  /* 0x000000090c1c7223 */ /* 0x000fc6000000000d */
[----:B------:R-:W-:Y:S04]  /*05d0*/  LDS R9, [R7+0xc00] ;  /* 0x000c000007097984 */ /* 0x000fe80000000800 */
[----:B------:R-:W2:Y:S01]  /*05e0*/  LDS.128 R12, [R18+0x60] ;  /* 0x00006000120c7984 */ /* 0x000ea20000000c00 */
[----:B0-----:R-:W-:-:S04]  /*05f0*/  FFMA R19, R19, R10, R28 ;  /* 0x0000000a13137223 */ /* 0x001fc8000000001c */
[----:B-1----:R-:W-:Y:S02]  /*0600*/  FFMA R11, R8, R11, R19 ;  /* 0x0000000b080b7223 */ /* 0x002fe40000000013 */
[----:B------:R-:W-:Y:S02]  /*0610*/  LDS R19, [R7+0xf80] ;  /* 0x000f800007137984 */ /* 0x000fe40000000800 */
[----:B--2---:R-:W-:Y:S02]  /*0620*/  FFMA R9, R12, R9, R11 ;  /* 0x000000090c097223 */ /* 0x004fe4000000000b */
[----:B------:R-:W0:Y:S02]  /*0630*/  LDS R12, [R7+0xd80] ;  /* 0x000d8000070c7984 */ /* 0x000e240000000800 */
[----:B------:R-:W-:Y:S02]  /*0640*/  FFMA R28, R26, R13, R9 ;  /* 0x0000000d1a1c7223 */ /* 0x000fe40000000009 */
[----:B------:R-:W-:Y:S02]  /*0650*/  LDS R13, [R7+0xe00] ;  /* 0x000e0000070d7984 */ /* 0x000fe40000000800 */
[----:B------:R-:W-:-:S02]  /*0660*/  FFMA R17, R17, R14, R28 ;  /* 0x0000000e11117223 */ /* 0x000fc4000000001c */
[----:B------:R-:W1:Y:S04]  /*0670*/  LDS.128 R8, [R18+0x70] ;  /* 0x0000700012087984 */ /* 0x000e680000000c00 */
[----:B------:R-:W2:Y:S04]  /*0680*/  LDS R26, [R7+0xe80] ;  /* 0x000e8000071a7984 */ /* 0x000ea80000000800 */
[----:B------:R-:W3:Y:S01]  /*0690*/  LDS R14, [R7+0xf00] ;  /* 0x000f0000070e7984 */ /* 0x000ee20000000800 */
[----:B0-----:R-:W-:-:S04]  /*06a0*/  FFMA R15, R12, R15, R17 ;  /* 0x0000000f0c0f7223 */ /* 0x001fc80000000011 */
[----:B-1----:R-:W-:-:S04]  /*06b0*/  FFMA R13, R8, R13, R15 ;  /* 0x0000000d080d7223 */ /* 0x002fc8000000000f */
[----:B--2---:R-:W-:-:S04]  /*06c0*/  FFMA R9, R26, R9, R13 ;  /* 0x000000091a097223 */ /* 0x004fc8000000000d */
[----:B---3--:R-:W-:-:S04]  /*06d0*/  FFMA R10, R14, R10, R9 ;  /* 0x0000000a0e0a7223 */ /* 0x008fc80000000009 */
[----:B------:R-:W-:Y:S01]  /*06e0*/  FFMA R17, R19, R11, R10 ;  /* 0x0000000b13117223 */ /* 0x000fe2000000000a */
[----:B------:R-:W-:Y:S06]  /*06f0*/  BAR.SYNC.DEFER_BLOCKING 0x0 ;  /* 0x0000000000007b1d */ /* 0x000fec0000010000 */
[----:B------:R-:W-:Y:S05]  /*0700*/  BRA.U !UP0, `(.L_x_1) ;  /* 0xfffffff908ac7547 */ /* 0x000fea000b83ffff */
.L_x_0:
[----:B------:R-:W0:Y:S01]  /*0710*/  LDC.64 R4, c[0x0][0x3a0] ;  /* 0x0000e800ff047b82 */ /* 0x000e220000000a00 */
[----:B------:R-:W1:Y:S01]  /*0720*/  LDCU UR4, c[0x0][0x384] ;  /* 0x00007080ff0477ac */ /* 0x000e620008000800 */
[----:B---34-:R-:W-:-:S05]  /*0730*/  LEA R3, R0, R3, 0x5 ;  /* 0x0000000300037211 */ /* 0x018fca00078e28ff */
[----:B-1----:R-:W-:-:S04]  /*0740*/  IMAD R3, R20, UR4, R3 ;  /* 0x0000000414037c24 */ /* 0x002fc8000f8e0203 */
[----:B0-----:R-:W-:-:S05]  /*0750*/  IMAD.WIDE R2, R3, 0x4, R4 ;  /* 0x0000000403027825 */ /* 0x001fca00078e0204 */
[----:B------:R-:W-:Y:S01]  /*0760*/  STG.E desc[UR8][R2.64], R17 ;  /* 0x0000001102007986 */ /* 0x000fe2000c101908 */
[----:B------:R-:W-:Y:S05]  /*0770*/  EXIT ;  /* 0x000000000000794d */ /* 0x000fea0003800000 */
.L_x_2:
[----:B------:R-:W-:-:S00]  /*0780*/  BRA `(.L_x_2) ;  /* 0xfffffffc00fc7947 */ /* 0x000fc0000383ffff */
[----:B------:R-:W-:-:S00]  /*0790*/  NOP ;  /* 0x0000000000007918 */ /* 0x000fc00000000000 */
        /* <DEDUP_REMOVED lines=14> */
.L_x_3:


//--------------------- .nv.shared._Z8KernelMMiiiPfS_S_ --------------------------
	.section	.nv.shared._Z8KernelMMiiiPfS_S_,"aw",@nobits
	.sectionflags	@""
	.align	4
.nv.shared._Z8KernelMMiiiPfS_S_:
	.zero		9216


//--------------------- .nv.shared.reserved.0     --------------------------
	.section	.nv.shared.reserved.0,"aw",@nobits
	.weak		__nv_reservedSMEM_offset_0_alias
	.size		__nv_reservedSMEM_offset_0_alias, 0, 64
	.other		__nv_reservedSMEM_offset_0_alias,@"STO_CUDA_RESERVED_SHARED STV_DEFAULT"
__nv_reservedSMEM_offset_0_alias:
	.zero		0
	.zero		64


//--------------------- .nv.constant0._Z8KernelMMiiiPfS_S_ --------------------------
	.section	.nv.constant0._Z8KernelMMiiiPfS_S_,"a",@progbits
	.sectionflags	@""
	.align	4
.nv.constant0._Z8KernelMMiiiPfS_S_:
	.zero		936


//--------------------- SYMBOLS --------------------------

	.type		.nv.reservedSmem.offset0,@object
	.size		.nv.reservedSmem.offset0,0x4
	.type		.nv.reservedSmem.cap,@object
	.size		.nv.reservedSmem.cap,0x4
